	.headerflags	@"EF_CUDA_TEXMODE_UNIFIED EF_CUDA_64BIT_ADDRESS EF_CUDA_ACCELERATORS EF_CUDA_SM90 EF_CUDA_VIRTUAL_SM(EF_CUDA_SM90)"
	.elftype	@"ET_EXEC"


//--------------------- .nv.info                  --------------------------
	.section	.nv.info,"",@"SHT_CUDA_INFO"
	.align	4


	//----- nvinfo : EIATTR_REGCOUNT
	.align		4
        /*0000*/ 	.byte	0x04, 0x2f
        /*0002*/ 	.short	(.L_3 - .L_2)
	.align		4
.L_2:
        /*0004*/ 	.word	index@(triton_poi_fused__native_batch_norm_legit_no_training_relu_7)
        /*0008*/ 	.word	0x00000011


	//----- nvinfo : EIATTR_MIN_STACK_SIZE
	.align		4
.L_3:
        /*000c*/ 	.byte	0x04, 0x12
        /*000e*/ 	.short	(.L_5 - .L_4)
	.align		4
.L_4:
        /*0010*/ 	.word	index@(triton_poi_fused__native_batch_norm_legit_no_training_relu_7)
        /*0014*/ 	.word	0x00000000


	//----- nvinfo : EIATTR_FRAME_SIZE
	.align		4
.L_5:
        /*0018*/ 	.byte	0x04, 0x11
        /*001a*/ 	.short	(.L_7 - .L_6)
	.align		4
.L_6:
        /*001c*/ 	.word	index@(triton_poi_fused__native_batch_norm_legit_no_training_relu_7)
        /*0020*/ 	.word	0x00000000


	//----- nvinfo : EIATTR_MIN_STACK_SIZE
	.align		4
.L_7:
        /*0024*/ 	.byte	0x04, 0x12
        /*0026*/ 	.short	(.L_9 - .L_8)
	.align		4
.L_8:
        /*0028*/ 	.word	index@(triton_poi_fused__native_batch_norm_legit_no_training_relu_7)
        /*002c*/ 	.word	0x00000000
.L_9:


//--------------------- .nv.info.triton_poi_fused__native_batch_norm_legit_no_training_relu_7 --------------------------
	.section	.nv.info.triton_poi_fused__native_batch_norm_legit_no_training_relu_7,"",@"SHT_CUDA_INFO"
	.sectionflags	@""
	.align	4


	//----- nvinfo : EIATTR_CUDA_API_VERSION
	.align		4
        /*0000*/ 	.byte	0x04, 0x37
        /*0002*/ 	.short	(.L_11 - .L_10)
.L_10:
        /*0004*/ 	.word	0x0000007c


	//----- nvinfo : EIATTR_KPARAM_INFO
	.align		4
.L_11:
        /*0008*/ 	.byte	0x04, 0x17
        /*000a*/ 	.short	(.L_13 - .L_12)
.L_12:
        /*000c*/ 	.word	0x00000000
        /*0010*/ 	.short	0x0006
        /*0012*/ 	.short	0x0030
        /*0014*/ 	.byte	0x00, 0xf0, 0x11, 0x00


	//----- nvinfo : EIATTR_KPARAM_INFO
	.align		4
.L_13:
        /*0018*/ 	.byte	0x04, 0x17
        /*001a*/ 	.short	(.L_15 - .L_14)
.L_14:
        /*001c*/ 	.word	0x00000000
        /*0020*/ 	.short	0x0005
        /*0022*/ 	.short	0x0028
        /*0024*/ 	.byte	0x00, 0xf4, 0x21, 0x00


	//----- nvinfo : EIATTR_KPARAM_INFO
	.align		4
.L_15:
        /*0028*/ 	.byte	0x04, 0x17
        /*002a*/ 	.short	(.L_17 - .L_16)
.L_16:
        /*002c*/ 	.word	0x00000000
        /*0030*/ 	.short	0x0004
        /*0032*/ 	.short	0x0020
        /*0034*/ 	.byte	0x00, 0xf4, 0x21, 0x00


	//----- nvinfo : EIATTR_KPARAM_INFO
	.align		4
.L_17:
        /*0038*/ 	.byte	0x04, 0x17
        /*003a*/ 	.short	(.L_19 - .L_18)
.L_18:
        /*003c*/ 	.word	0x00000000
        /*0040*/ 	.short	0x0003
        /*0042*/ 	.short	0x0018
        /*0044*/ 	.byte	0x00, 0xf4, 0x21, 0x00


	//----- nvinfo : EIATTR_KPARAM_INFO
	.align		4
.L_19:
        /*0048*/ 	.byte	0x04, 0x17
        /*004a*/ 	.short	(.L_21 - .L_20)
.L_20:
        /*004c*/ 	.word	0x00000000
        /*0050*/ 	.short	0x0002
        /*0052*/ 	.short	0x0010
        /*0054*/ 	.byte	0x00, 0xf4, 0x21, 0x00


	//----- nvinfo : EIATTR_KPARAM_INFO
	.align		4
.L_21:
        /*0058*/ 	.byte	0x04, 0x17
        /*005a*/ 	.short	(.L_23 - .L_22)
.L_22:
        /*005c*/ 	.word	0x00000000
        /*0060*/ 	.short	0x0001
        /*0062*/ 	.short	0x0008
        /*0064*/ 	.byte	0x00, 0xf4, 0x21, 0x00


	//----- nvinfo : EIATTR_KPARAM_INFO
	.align		4
.L_23:
        /*0068*/ 	.byte	0x04, 0x17
        /*006a*/ 	.short	(.L_25 - .L_24)
.L_24:
        /*006c*/ 	.word	0x00000000
        /*0070*/ 	.short	0x0000
        /*0072*/ 	.short	0x0000
        /*0074*/ 	.byte	0x00, 0xf4, 0x21, 0x00


	//----- nvinfo : EIATTR_SPARSE_MMA_MASK
	.align		4
.L_25:
        /*0078*/ 	.byte	0x03, 0x50
        /*007a*/ 	.short	0x0000


	//----- nvinfo : EIATTR_MAXREG_COUNT
	.align		4
        /*007c*/ 	.byte	0x03, 0x1b
        /*007e*/ 	.short	0x00ff


	//----- nvinfo : EIATTR_EXIT_INSTR_OFFSETS
	.align		4
        /*0080*/ 	.byte	0x04, 0x1c
        /*0082*/ 	.short	(.L_27 - .L_26)


	//   ....[0]....
.L_26:
        /*0084*/ 	.word	0x000002b0


	//   ....[1]....
        /*0088*/ 	.word	0x000002d0


	//----- nvinfo : EIATTR_REQNTID
	.align		4
.L_27:
        /*008c*/ 	.byte	0x04, 0x10
        /*008e*/ 	.short	(.L_29 - .L_28)
.L_28:
        /*0090*/ 	.word	0x00000080
        /*0094*/ 	.word	0x00000001
        /*0098*/ 	.word	0x00000001


	//----- nvinfo : EIATTR_CBANK_PARAM_SIZE
	.align		4
.L_29:
        /*009c*/ 	.byte	0x03, 0x19
        /*009e*/ 	.short	0x0034


	//----- nvinfo : EIATTR_PARAM_CBANK
	.align		4
        /*00a0*/ 	.byte	0x04, 0x0a
        /*00a2*/ 	.short	(.L_31 - .L_30)
	.align		4
.L_30:
        /*00a4*/ 	.word	index@(.nv.constant0.triton_poi_fused__native_batch_norm_legit_no_training_relu_7)
        /*00a8*/ 	.short	0x0210
        /*00aa*/ 	.short	0x0034


	//----- nvinfo : EIATTR_SW_WAR
	.align		4
.L_31:
        /*00ac*/ 	.byte	0x04, 0x36
        /*00ae*/ 	.short	(.L_33 - .L_32)
.L_32:
        /*00b0*/ 	.word	0x00000008
.L_33:


//--------------------- .nv.callgraph             --------------------------
	.section	.nv.callgraph,"",@"SHT_CUDA_CALLGRAPH"
	.align	4
	.sectionentsize	8
	.align		4
        /*0000*/ 	.word	0x00000000
	.align		4
        /*0004*/ 	.word	0xffffffff
	.align		4
        /*0008*/ 	.word	0x00000000
	.align		4
        /*000c*/ 	.word	0xfffffffe
	.align		4
        /*0010*/ 	.word	0x00000000
	.align		4
        /*0014*/ 	.word	0xfffffffd
	.align		4
        /*0018*/ 	.word	0x00000000
	.align		4
        /*001c*/ 	.word	0xfffffffc


//--------------------- .nv.constant4             --------------------------
	.section	.nv.constant4,"a",@progbits
	.align	8
	.align		8
.nv.constant4:
        /*0000*/ 	.dword	_$_str
	.align		8
        /*0008*/ 	.dword	_$_str_$_2


//--------------------- .text.triton_poi_fused__native_batch_norm_legit_no_training_relu_7 --------------------------
	.section	.text.triton_poi_fused__native_batch_norm_legit_no_training_relu_7,"ax",@progbits
	.align	128
        .global         triton_poi_fused__native_batch_norm_legit_no_training_relu_7
        .type           triton_poi_fused__native_batch_norm_legit_no_training_relu_7,@function
        .size           triton_poi_fused__native_batch_norm_legit_no_training_relu_7,(.L_x_1 - triton_poi_fused__native_batch_norm_legit_no_training_relu_7)
        .other          triton_poi_fused__native_batch_norm_legit_no_training_relu_7,@"STO_CUDA_ENTRY STV_DEFAULT"
triton_poi_fused__native_batch_norm_legit_no_training_relu_7:
.text.triton_poi_fused__native_batch_norm_legit_no_training_relu_7:
[----:B------:R-:W0:Y:S08]  /*0000*/  LDC R1, c[0x0][0x28] ;  /* 0x00000a00ff017b82 */ /* 0x000e300000000800 */
[----:B------:R-:W1:Y:S01]  /*0010*/  LDC.64 R4, c[0x0][0x220] ;  /* 0x00008800ff047b82 */ /* 0x000e620000000a00 */
[----:B------:R-:W-:Y:S01]  /*0020*/  ULDC.64 UR4, c[0x0][0x208] ;  /* 0x0000820000047ab9 */ /* 0x000fe20000000a00 */
[----:B------:R-:W2:Y:S01]  /*0030*/  S2R R0, SR_TID.X ;  /* 0x0000000000007919 */ /* 0x000ea20000002100 */
[----:B------:R-:W3:Y:S05]  /*0040*/  S2R R3, SR_CTAID.X ;  /* 0x0000000000037919 */ /* 0x000eea0000002500 */
[----:B------:R-:W4:Y:S01]  /*0050*/  LDC.64 R12, c[0x0][0x210] ;  /* 0x00008400ff0c7b82 */ /* 0x000f220000000a00 */
[----:B-1----:R4:W5:Y:S07]  /*0060*/  LDG.E R14, desc[UR4][R4.64] ;  /* 0x00000004040e7981 */ /* 0x00296e000c1e1900 */
[----:B------:R-:W1:Y:S08]  /*0070*/  LDC.64 R6, c[0x0][0x218] ;  /* 0x00008600ff067b82 */ /* 0x000e700000000a00 */
[----:B------:R-:W1:Y:S01]  /*0080*/  LDC.64 R8, c[0x0][0x228] ;  /* 0x00008a00ff087b82 */ /* 0x000e620000000a00 */
[----:B--2---:R-:W-:-:S04]  /*0090*/  SHF.L.U32 R0, R0, 0x1, RZ ;  /* 0x0000000100007819 */ /* 0x004fc800000006ff */
[----:B------:R-:W-:-:S03]  /*00a0*/  LOP3.LUT R0, R0, 0xfe, RZ, 0xc0, !PT ;  /* 0x000000fe00007812 */ /* 0x000fc600078ec0ff */
[----:B------:R-:W2:Y:S01]  /*00b0*/  LDC.64 R10, c[0x0][0x230] ;  /* 0x00008c00ff0a7b82 */ /* 0x000ea20000000a00 */
[----:B---3--:R-:W-:Y:S02]  /*00c0*/  LEA R0, R3, R0, 0x8 ;  /* 0x0000000003007211 */ /* 0x008fe400078e40ff */
[----:B------:R-:W-:Y:S02]  /*00d0*/  CS2R R2, SRZ ;  /* 0x0000000000027805 */ /* 0x000fe4000001ff00 */
[C---:B------:R-:W-:Y:S01]  /*00e0*/  ISETP.GE.AND P0, PT, R0.reuse, 0x400, PT ;  /* 0x000004000000780c */ /* 0x040fe20003f06270 */
[C---:B----4-:R-:W-:Y:S01]  /*00f0*/  IMAD.WIDE R4, R0.reuse, 0x4, R12 ;  /* 0x0000000400047825 */ /* 0x050fe200078e020c */
[----:B-1----:R1:W3:Y:S04]  /*0100*/  LDG.E R6, desc[UR4][R6.64] ;  /* 0x0000000406067981 */ /* 0x0022e8000c1e1900 */
[----:B0-----:R-:W4:Y:S07]  /*0110*/  LDG.E R8, desc[UR4][R8.64] ;  /* 0x0000000408087981 */ /* 0x001f2e000c1e1900 */
[----:B------:R0:W3:Y:S04]  /*0120*/  @!P0 LDG.E.64 R2, desc[UR4][R4.64] ;  /* 0x0000000404028981 */ /* 0x0000e8000c1e1b00 */
[----:B--2---:R-:W4:Y:S01]  /*0130*/  LDG.E R11, desc[UR4][R10.64] ;  /* 0x000000040a0b7981 */ /* 0x004f22000c1e1900 */
[----:B-1----:R-:W-:Y:S01]  /*0140*/  HFMA2.MMA R7, -RZ, RZ, 1.625, 0 ;  /* 0x3e800000ff077435 */ /* 0x002fe200000001ff */
[----:B0-----:R-:W0:Y:S02]  /*0150*/  LDC.64 R4, c[0x0][0x238] ;  /* 0x00008e00ff047b82 */ /* 0x001e240000000a00 */
[----:B0-----:R-:W-:-:S04]  /*0160*/  IMAD.WIDE R4, R0, 0x4, R4 ;  /* 0x0000000400047825 */ /* 0x001fc800078e0204 */
[----:B-----5:R-:W-:-:S04]  /*0170*/  FADD R14, R14, 9.9999997473787516356e-06 ;  /* 0x3727c5ac0e0e7421 */ /* 0x020fc80000000000 */
[----:B------:R-:W0:Y:S02]  /*0180*/  MUFU.SQRT R12, R14 ;  /* 0x0000000e000c7308 */ /* 0x000e240000002000 */
[C---:B0-----:R-:W-:Y:S02]  /*0190*/  FSETP.GT.AND P1, PT, R12.reuse, 8.50705917302346158658e+37, PT ;  /* 0x7e8000000c00780b */ /* 0x041fe40003f24000 */
[----:B------:R-:W-:-:S11]  /*01a0*/  FSETP.GEU.AND P2, PT, R12, 1.175494350822287508e-38, PT ;  /* 0x008000000c00780b */ /* 0x000fd60003f4e000 */
[----:B------:R-:W-:-:S04]  /*01b0*/  @P1 FMUL R12, R12, 0.25 ;  /* 0x3e8000000c0c1820 */ /* 0x000fc80000400000 */
[----:B------:R-:W-:-:S06]  /*01c0*/  @!P2 FMUL R12, R12, 16777216 ;  /* 0x4b8000000c0ca820 */ /* 0x000fcc0000400000 */
[----:B------:R-:W0:Y:S01]  /*01d0*/  MUFU.RCP R12, R12 ;  /* 0x0000000c000c7308 */ /* 0x000e220000001000 */
[----:B------:R-:W-:Y:S01]  /*01e0*/  FSEL R7, R7, 1, P1 ;  /* 0x3f80000007077808 */ /* 0x000fe20000800000 */
[----:B---3--:R-:W-:-:S04]  /*01f0*/  FADD R2, -R6, R2 ;  /* 0x0000000206027221 */ /* 0x008fc80000000100 */
[----:B------:R-:W-:Y:S01]  /*0200*/  @!P2 FMUL R7, R7, 16777216 ;  /* 0x4b8000000707a820 */ /* 0x000fe20000400000 */
[----:B------:R-:W-:-:S03]  /*0210*/  FADD R3, -R6, R3 ;  /* 0x0000000306037221 */ /* 0x000fc60000000100 */
[----:B0-----:R-:W-:-:S04]  /*0220*/  FMUL R7, R12, R7 ;  /* 0x000000070c077220 */ /* 0x001fc80000400000 */
[-C--:B------:R-:W-:Y:S01]  /*0230*/  FMUL R2, R2, R7.reuse ;  /* 0x0000000702027220 */ /* 0x080fe20000400000 */
[----:B------:R-:W-:-:S03]  /*0240*/  FMUL R6, R3, R7 ;  /* 0x0000000703067220 */ /* 0x000fc60000400000 */
[C-C-:B----4-:R-:W-:Y:S01]  /*0250*/  FFMA R2, R8.reuse, R2, R11.reuse ;  /* 0x0000000208027223 */ /* 0x150fe2000000000b */
[----:B------:R-:W-:-:S04]  /*0260*/  FFMA R6, R8, R6, R11 ;  /* 0x0000000608067223 */ /* 0x000fc8000000000b */
[----:B------:R-:W-:Y:S02]  /*0270*/  FSETP.GEU.AND P1, PT, R2, RZ, PT ;  /* 0x000000ff0200720b */ /* 0x000fe40003f2e000 */
[----:B------:R-:W-:Y:S02]  /*0280*/  FSETP.GEU.AND P2, PT, R6, RZ, PT ;  /* 0x000000ff0600720b */ /* 0x000fe40003f4e000 */
[----:B------:R-:W-:Y:S02]  /*0290*/  FSEL R2, R2, RZ, P1 ;  /* 0x000000ff02027208 */ /* 0x000fe40000800000 */
[----:B------:R-:W-:Y:S01]  /*02a0*/  FSEL R3, R6, RZ, P2 ;  /* 0x000000ff06037208 */ /* 0x000fe20001000000 */
[----:B------:R-:W-:Y:S08]  /*02b0*/  @P0 EXIT ;  /* 0x000000000000094d */ /* 0x000ff00003800000 */
[----:B------:R-:W-:Y:S01]  /*02c0*/  STG.E.64 desc[UR4][R4.64], R2 ;  /* 0x0000000204007986 */ /* 0x000fe2000c101b04 */
[----:B------:R-:W-:Y:S05]  /*02d0*/  EXIT ;  /* 0x000000000000794d */ /* 0x000fea0003800000 */
.L_x_0:
[----:B------:R-:W-:-:S00]  /*02e0*/  BRA `(.L_x_0) ;  /* 0xfffffffc00fc7947 */ /* 0x000fc0000383ffff */
[----:B------:R-:W-:-:S00]  /*02f0*/  NOP ;  /* 0x0000000000007918 */ /* 0x000fc00000000000 */
        /* <DEDUP_REMOVED lines=8> */
.L_x_1:


//--------------------- .nv.global.init           --------------------------
	.section	.nv.global.init,"aw",@progbits
.nv.global.init:
	.type		_$_str,@object
	.size		_$_str,(_$_str_$_2 - _$_str)
_$_str:
        /*0000*/ 	.byte	0x5f, 0x5f, 0x43, 0x55, 0x44, 0x41, 0x5f, 0x46, 0x54, 0x5a, 0x00
	.type		_$_str_$_2,@object
	.size		_$_str_$_2,(.L_1 - _$_str_$_2)
_$_str_$_2:
        /*000b*/ 	.byte	0x5f, 0x5f, 0x43, 0x55, 0x44, 0x41, 0x5f, 0x50, 0x52, 0x45, 0x43, 0x5f, 0x53, 0x51, 0x52, 0x54
        /*001b*/ 	.byte	0x00
.L_1:


//--------------------- .nv.constant0.triton_poi_fused__native_batch_norm_legit_no_training_relu_7 --------------------------
	.section	.nv.constant0.triton_poi_fused__native_batch_norm_legit_no_training_relu_7,"a",@progbits
	.sectionflags	@""
	.align	4
.nv.constant0.triton_poi_fused__native_batch_norm_legit_no_training_relu_7:
	.zero		580
